//
// Generated by NVIDIA NVVM Compiler
//
// Compiler Build ID: CL-36424714
// Cuda compilation tools, release 13.0, V13.0.88
// Based on NVVM 20.0.0
//

.version 9.0
.target sm_100
.address_size 64

	// .globl	_Z3addPi
.extern .func  (.param .b32 func_retval0) vprintf
(
	.param .b64 vprintf_param_0,
	.param .b64 vprintf_param_1
)
;
.global .align 1 .b8 $str[15] = {72, 101, 108, 108, 111, 44, 32, 87, 111, 114, 108, 100, 33, 10};

.visible .entry _Z3addPi(
	.param .u64 .ptr .align 1 _Z3addPi_param_0
)
{
	.reg .b32 	%r<5>;
	.reg .b64 	%rd<5>;

	ld.param.u64 	%rd1, [_Z3addPi_param_0];
	cvta.to.global.u64 	%rd2, %rd1;
	ld.global.u32 	%r1, [%rd2];
	shl.b32 	%r2, %r1, 1;
	st.global.u32 	[%rd2], %r2;
	mov.u64 	%rd3, $str;
	cvta.global.u64 	%rd4, %rd3;
	{ // callseq 0, 0
	.param .b64 param0;
	st.param.b64 	[param0], %rd4;
	.param .b64 param1;
	st.param.b64 	[param1], 0;
	.param .b32 retval0;
	call.uni (retval0), 
	vprintf, 
	(
	param0, 
	param1
	);
	ld.param.b32 	%r3, [retval0];
	} // callseq 0
	ret;

}


// ===== COMPILED SASS (sm_100) =====

	.target	sm_100

	.elftype	@"ET_EXEC"


//--------------------- .note.nv.tkinfo           --------------------------
	.section	.note.nv.tkinfo,"",@"SHT_NOTE"
	.sectionflags	@"SHF_NOTE_NV_TKINFO"
	.tkinfo
        /*0018*/ 	.word	0x00000002
        /*0030*/ 	.string	""
        /*0030*/ 	.string	"ptxas"
        /*0030*/ 	.string	"Cuda compilation tools, release 13.0, V13.0.88"
        /*0030*/ 	.string	"Build cuda_13.0.r13.0/compiler.36424714_0"
        /*0030*/ 	.string	"-arch sm_100 -m 64 "



//--------------------- .note.nv.cuinfo           --------------------------
	.section	.note.nv.cuinfo,"",@"SHT_NOTE"
	.sectionflags	@"SHF_NOTE_NV_CUINFO"
        /*0018*/ 	.short	0x0002
        /*001a*/ 	.short	0x0064
        /*001c*/ 	.short	0x0082
	.zero		2


//--------------------- .nv.info                  --------------------------
	.section	.nv.info,"",@"SHT_CUDA_INFO"
	.align	4


	//----- nvinfo : EIATTR_REGCOUNT
	.align		4
        /*0000*/ 	.byte	0x04, 0x2f
        /*0002*/ 	.short	(.L_2 - .L_1)
	.align		4
.L_1:
        /*0004*/ 	.word	index@(_Z3addPi)
        /*0008*/ 	.word	0x00000018


	//----- nvinfo : EIATTR_FRAME_SIZE
	.align		4
.L_2:
        /*000c*/ 	.byte	0x04, 0x11
        /*000e*/ 	.short	(.L_4 - .L_3)
	.align		4
.L_3:
        /*0010*/ 	.word	index@(_Z3addPi)
        /*0014*/ 	.word	0x00000000


	//----- nvinfo : EIATTR_MIN_STACK_SIZE
	.align		4
.L_4:
        /*0018*/ 	.byte	0x04, 0x12
        /*001a*/ 	.short	(.L_6 - .L_5)
	.align		4
.L_5:
        /*001c*/ 	.word	index@(_Z3addPi)
        /*0020*/ 	.word	0x00000000
.L_6:


//--------------------- .nv.compat                --------------------------
	.section	.nv.compat,"",@"SHT_CUDA_COMPAT_INFO"
	.align	4
        /*0000*/ 	.byte	0x02, 0x09, 0x00, 0x00, 0x02, 0x02, 0x01, 0x00, 0x02, 0x05, 0x05, 0x00, 0x03, 0x07, 0x01, 0x01
        /*0010*/ 	.byte	0x02, 0x03, 0x00, 0x00, 0x02, 0x06, 0x01, 0x00, 0x04, 0x0b, 0x08, 0x00, 0x09, 0x00, 0x00, 0x00
        /*0020*/ 	.byte	0x00, 0x00, 0x00, 0x00


//--------------------- .nv.info._Z3addPi         --------------------------
	.section	.nv.info._Z3addPi,"",@"SHT_CUDA_INFO"
	.sectionflags	@""
	.align	4


	//----- nvinfo : EIATTR_CUDA_API_VERSION
	.align		4
        /*0000*/ 	.byte	0x04, 0x37
        /*0002*/ 	.short	(.L_8 - .L_7)
.L_7:
        /*0004*/ 	.word	0x00000082


	//----- nvinfo : EIATTR_KPARAM_INFO
	.align		4
.L_8:
        /*0008*/ 	.byte	0x04, 0x17
        /*000a*/ 	.short	(.L_10 - .L_9)
.L_9:
        /*000c*/ 	.word	0x00000000
        /*0010*/ 	.short	0x0000
        /*0012*/ 	.short	0x0000
        /*0014*/ 	.byte	0x00, 0xf5, 0x21, 0x00


	//----- nvinfo : EIATTR_SPARSE_MMA_MASK
	.align		4
.L_10:
        /*0018*/ 	.byte	0x03, 0x50
        /*001a*/ 	.short	0x0000


	//----- nvinfo : EIATTR_MAXREG_COUNT
	.align		4
        /*001c*/ 	.byte	0x03, 0x1b
        /*001e*/ 	.short	0x00ff


	//----- nvinfo : EIATTR_EXTERNS
	.align		4
        /*0020*/ 	.byte	0x04, 0x0f
        /*0022*/ 	.short	(.L_12 - .L_11)


	//   ....[0]....
	.align		4
.L_11:
        /*0024*/ 	.word	index@(vprintf)


	//----- nvinfo : EIATTR_MERCURY_ISA_VERSION
	.align		4
.L_12:
        /*0028*/ 	.byte	0x03, 0x5f
        /*002a*/ 	.short	0x0101


	//----- nvinfo : EIATTR_VRC_CTA_INIT_COUNT
	.align		4
        /*002c*/ 	.byte	0x02, 0x4a
	.zero		1
	.zero		1


	//----- nvinfo : EIATTR_SYSCALL_OFFSETS
	.align		4
        /*0030*/ 	.byte	0x04, 0x46
        /*0032*/ 	.short	(.L_14 - .L_13)


	//   ....[0]....
.L_13:
        /*0034*/ 	.word	0x000000d0


	//----- nvinfo : EIATTR_EXIT_INSTR_OFFSETS
	.align		4
.L_14:
        /*0038*/ 	.byte	0x04, 0x1c
        /*003a*/ 	.short	(.L_16 - .L_15)


	//   ....[0]....
.L_15:
        /*003c*/ 	.word	0x000000e0


	//----- nvinfo : EIATTR_CBANK_PARAM_SIZE
	.align		4
.L_16:
        /*0040*/ 	.byte	0x03, 0x19
        /*0042*/ 	.short	0x0008


	//----- nvinfo : EIATTR_PARAM_CBANK
	.align		4
        /*0044*/ 	.byte	0x04, 0x0a
        /*0046*/ 	.short	(.L_18 - .L_17)
	.align		4
.L_17:
        /*0048*/ 	.word	index@(.nv.constant0._Z3addPi)
        /*004c*/ 	.short	0x0380
        /*004e*/ 	.short	0x0008


	//----- nvinfo : EIATTR_SW_WAR
	.align		4
.L_18:
        /*0050*/ 	.byte	0x04, 0x36
        /*0052*/ 	.short	(.L_20 - .L_19)
.L_19:
        /*0054*/ 	.word	0x00000008
.L_20:


//--------------------- .nv.callgraph             --------------------------
	.section	.nv.callgraph,"",@"SHT_CUDA_CALLGRAPH"
	.align	4
	.sectionentsize	8
	.align		4
        /*0000*/ 	.word	0x00000000
	.align		4
        /*0004*/ 	.word	0xffffffff
	.align		4
        /*0008*/ 	.word	index@(_Z3addPi)
	.align		4
        /*000c*/ 	.word	index@(vprintf)
	.align		4
        /*0010*/ 	.word	0x00000000
	.align		4
        /*0014*/ 	.word	0xfffffffe
	.align		4
        /*0018*/ 	.word	0x00000000
	.align		4
        /*001c*/ 	.word	0xfffffffd
	.align		4
        /*0020*/ 	.word	0x00000000
	.align		4
        /*0024*/ 	.word	0xfffffffc


//--------------------- .nv.constant4             --------------------------
	.section	.nv.constant4,"a",@progbits
	.align	8
	.align		8
.nv.constant4:
        /*0000*/ 	.dword	vprintf
	.align		8
        /*0008*/ 	.dword	$str


//--------------------- .text._Z3addPi            --------------------------
	.section	.text._Z3addPi,"ax",@progbits
	.align	128
        .global         _Z3addPi
        .type           _Z3addPi,@function
        .size           _Z3addPi,(.L_x_2 - _Z3addPi)
        .other          _Z3addPi,@"STO_CUDA_ENTRY STV_DEFAULT"
_Z3addPi:
.text._Z3addPi:
[----:B------:R-:W0:Y:S08]  /*0000*/  LDC R1, c[0x0][0x37c] ;  /* 0x0000df00ff017b82 */ /* 0x000e300000000800 */
[----:B------:R-:W1:Y:S01]  /*0010*/  LDC.64 R2, c[0x0][0x380] ;  /* 0x0000e000ff027b82 */ /* 0x000e620000000a00 */
[----:B------:R-:W1:Y:S01]  /*0020*/  LDCU.64 UR4, c[0x0][0x358] ;  /* 0x00006b00ff0477ac */ /* 0x000e620008000a00 */
[----:B------:R-:W-:Y:S01]  /*0030*/  MOV R0, 0x0 ;  /* 0x0000000000007802 */ /* 0x000fe20000000f00 */
[----:B------:R-:W2:Y:S01]  /*0040*/  LDCU.64 UR6, c[0x4][0x8] ;  /* 0x01000100ff0677ac */ /* 0x000ea20008000a00 */
[----:B-1----:R-:W3:Y:S04]  /*0050*/  LDG.E R9, desc[UR4][R2.64] ;  /* 0x0000000402097981 */ /* 0x002ee8000c1e1900 */
[----:B------:R1:W4:Y:S01]  /*0060*/  LDC.64 R10, c[0x4][R0] ;  /* 0x01000000000a7b82 */ /* 0x0003220000000a00 */
[----:B--2---:R-:W-:Y:S01]  /*0070*/  IMAD.U32 R4, RZ, RZ, UR6 ;  /* 0x00000006ff047e24 */ /* 0x004fe2000f8e00ff */
[----:B------:R-:W-:Y:S01]  /*0080*/  CS2R R6, SRZ ;  /* 0x0000000000067805 */ /* 0x000fe2000001ff00 */
[----:B------:R-:W-:-:S02]  /*0090*/  IMAD.U32 R5, RZ, RZ, UR7 ;  /* 0x00000007ff057e24 */ /* 0x000fc4000f8e00ff */
[----:B---3--:R-:W-:-:S05]  /*00a0*/  IMAD.SHL.U32 R9, R9, 0x2, RZ ;  /* 0x0000000209097824 */ /* 0x008fca00078e00ff */
[----:B0---4-:R1:W-:Y:S02]  /*00b0*/  STG.E desc[UR4][R2.64], R9 ;  /* 0x0000000902007986 */ /* 0x0113e4000c101904 */
[----:B------:R-:W-:-:S07]  /*00c0*/  LEPC R20, `(.L_x_0) ;  /* 0x000000001014794e */ /* 0x000fce0000000000 */
[----:B-1----:R-:W-:Y:S05]  /*00d0*/  CALL.ABS.NOINC R10 ;  /* 0x000000000a007343 */ /* 0x002fea0003c00000 */
.L_x_0:
[----:B------:R-:W-:Y:S05]  /*00e0*/  EXIT ;  /* 0x000000000000794d */ /* 0x000fea0003800000 */
.L_x_1:
[----:B------:R-:W-:-:S00]  /*00f0*/  BRA `(.L_x_1) ;  /* 0xfffffffc00fc7947 */ /* 0x000fc0000383ffff */
[----:B------:R-:W-:-:S00]  /*0100*/  NOP ;  /* 0x0000000000007918 */ /* 0x000fc00000000000 */
[----:B------:R-:W-:-:S00]  /*0110*/  NOP ;  /* 0x0000000000007918 */ /* 0x000fc00000000000 */
[----:B------:R-:W-:-:S00]  /*0120*/  NOP ;  /* 0x0000000000007918 */ /* 0x000fc00000000000 */
[----:B------:R-:W-:-:S00]  /*0130*/  NOP ;  /* 0x0000000000007918 */ /* 0x000fc00000000000 */
[----:B------:R-:W-:-:S00]  /*0140*/  NOP ;  /* 0x0000000000007918 */ /* 0x000fc00000000000 */
[----:B------:R-:W-:-:S00]  /*0150*/  NOP ;  /* 0x0000000000007918 */ /* 0x000fc00000000000 */
[----:B------:R-:W-:-:S00]  /*0160*/  NOP ;  /* 0x0000000000007918 */ /* 0x000fc00000000000 */
[----:B------:R-:W-:-:S00]  /*0170*/  NOP ;  /* 0x0000000000007918 */ /* 0x000fc00000000000 */
.L_x_2:


//--------------------- .nv.global.init           --------------------------
	.section	.nv.global.init,"aw",@progbits
.nv.global.init:
	.type		$str,@object
	.size		$str,(.L_0 - $str)
$str:
        /*0000*/ 	.byte	0x48, 0x65, 0x6c, 0x6c, 0x6f, 0x2c, 0x20, 0x57, 0x6f, 0x72, 0x6c, 0x64, 0x21, 0x0a, 0x00
.L_0:


//--------------------- .nv.shared.reserved.0     --------------------------
	.section	.nv.shared.reserved.0,"aw",@nobits
	.weak		__nv_reservedSMEM_offset_0_alias
	.size		__nv_reservedSMEM_offset_0_alias, 0, 64
	.other		__nv_reservedSMEM_offset_0_alias,@"STO_CUDA_RESERVED_SHARED STV_DEFAULT"
__nv_reservedSMEM_offset_0_alias:
	.zero		0
	.zero		64


//--------------------- .nv.constant0._Z3addPi    --------------------------
	.section	.nv.constant0._Z3addPi,"a",@progbits
	.sectionflags	@""
	.align	4
.nv.constant0._Z3addPi:
	.zero		904


//--------------------- SYMBOLS --------------------------

	.type		.nv.reservedSmem.offset0,@object
	.size		.nv.reservedSmem.offset0,0x4
	.type		vprintf,@function
